//
// Generated by NVIDIA NVVM Compiler
//
// Compiler Build ID: CL-36424714
// Cuda compilation tools, release 13.0, V13.0.88
// Based on NVVM 20.0.0
//

.version 9.0
.target sm_100
.address_size 64

	// .globl	_Z23multiplyMatricesRowWisePiS_S_

.visible .entry _Z23multiplyMatricesRowWisePiS_S_(
	.param .u64 .ptr .align 1 _Z23multiplyMatricesRowWisePiS_S__param_0,
	.param .u64 .ptr .align 1 _Z23multiplyMatricesRowWisePiS_S__param_1,
	.param .u64 .ptr .align 1 _Z23multiplyMatricesRowWisePiS_S__param_2
)
{
	.reg .pred 	%p<2>;
	.reg .b32 	%r<52>;
	.reg .b64 	%rd<10>;

	ld.param.u64 	%rd1, [_Z23multiplyMatricesRowWisePiS_S__param_0];
	ld.param.u64 	%rd2, [_Z23multiplyMatricesRowWisePiS_S__param_1];
	ld.param.u64 	%rd3, [_Z23multiplyMatricesRowWisePiS_S__param_2];
	mov.u32 	%r1, %tid.x;
	setp.gt.u32 	%p1, %r1, 3;
	@%p1 bra 	$L__BB0_2;
	cvta.to.global.u64 	%rd4, %rd3;
	cvta.to.global.u64 	%rd5, %rd1;
	cvta.to.global.u64 	%rd6, %rd2;
	shl.b32 	%r2, %r1, 2;
	mul.wide.u32 	%rd7, %r2, 4;
	add.s64 	%rd8, %rd5, %rd7;
	add.s64 	%rd9, %rd4, %rd7;
	mov.b32 	%r3, 0;
	st.global.u32 	[%rd9], %r3;
	ld.global.u32 	%r4, [%rd8];
	ld.global.u32 	%r5, [%rd6];
	mul.lo.s32 	%r6, %r5, %r4;
	st.global.u32 	[%rd9], %r6;
	ld.global.u32 	%r7, [%rd8+4];
	ld.global.u32 	%r8, [%rd6+16];
	mad.lo.s32 	%r9, %r8, %r7, %r6;
	st.global.u32 	[%rd9], %r9;
	ld.global.u32 	%r10, [%rd8+8];
	ld.global.u32 	%r11, [%rd6+32];
	mad.lo.s32 	%r12, %r11, %r10, %r9;
	st.global.u32 	[%rd9], %r12;
	ld.global.u32 	%r13, [%rd8+12];
	ld.global.u32 	%r14, [%rd6+48];
	mad.lo.s32 	%r15, %r14, %r13, %r12;
	st.global.u32 	[%rd9], %r15;
	st.global.u32 	[%rd9+4], %r3;
	ld.global.u32 	%r16, [%rd8];
	ld.global.u32 	%r17, [%rd6+4];
	mul.lo.s32 	%r18, %r17, %r16;
	st.global.u32 	[%rd9+4], %r18;
	ld.global.u32 	%r19, [%rd8+4];
	ld.global.u32 	%r20, [%rd6+20];
	mad.lo.s32 	%r21, %r20, %r19, %r18;
	st.global.u32 	[%rd9+4], %r21;
	ld.global.u32 	%r22, [%rd8+8];
	ld.global.u32 	%r23, [%rd6+36];
	mad.lo.s32 	%r24, %r23, %r22, %r21;
	st.global.u32 	[%rd9+4], %r24;
	ld.global.u32 	%r25, [%rd8+12];
	ld.global.u32 	%r26, [%rd6+52];
	mad.lo.s32 	%r27, %r26, %r25, %r24;
	st.global.u32 	[%rd9+4], %r27;
	st.global.u32 	[%rd9+8], %r3;
	ld.global.u32 	%r28, [%rd8];
	ld.global.u32 	%r29, [%rd6+8];
	mul.lo.s32 	%r30, %r29, %r28;
	st.global.u32 	[%rd9+8], %r30;
	ld.global.u32 	%r31, [%rd8+4];
	ld.global.u32 	%r32, [%rd6+24];
	mad.lo.s32 	%r33, %r32, %r31, %r30;
	st.global.u32 	[%rd9+8], %r33;
	ld.global.u32 	%r34, [%rd8+8];
	ld.global.u32 	%r35, [%rd6+40];
	mad.lo.s32 	%r36, %r35, %r34, %r33;
	st.global.u32 	[%rd9+8], %r36;
	ld.global.u32 	%r37, [%rd8+12];
	ld.global.u32 	%r38, [%rd6+56];
	mad.lo.s32 	%r39, %r38, %r37, %r36;
	st.global.u32 	[%rd9+8], %r39;
	st.global.u32 	[%rd9+12], %r3;
	ld.global.u32 	%r40, [%rd8];
	ld.global.u32 	%r41, [%rd6+12];
	mul.lo.s32 	%r42, %r41, %r40;
	st.global.u32 	[%rd9+12], %r42;
	ld.global.u32 	%r43, [%rd8+4];
	ld.global.u32 	%r44, [%rd6+28];
	mad.lo.s32 	%r45, %r44, %r43, %r42;
	st.global.u32 	[%rd9+12], %r45;
	ld.global.u32 	%r46, [%rd8+8];
	ld.global.u32 	%r47, [%rd6+44];
	mad.lo.s32 	%r48, %r47, %r46, %r45;
	st.global.u32 	[%rd9+12], %r48;
	ld.global.u32 	%r49, [%rd8+12];
	ld.global.u32 	%r50, [%rd6+60];
	mad.lo.s32 	%r51, %r50, %r49, %r48;
	st.global.u32 	[%rd9+12], %r51;
$L__BB0_2:
	ret;

}
	// .globl	_Z26multiplyMatricesColumnWisePiS_S_
.visible .entry _Z26multiplyMatricesColumnWisePiS_S_(
	.param .u64 .ptr .align 1 _Z26multiplyMatricesColumnWisePiS_S__param_0,
	.param .u64 .ptr .align 1 _Z26multiplyMatricesColumnWisePiS_S__param_1,
	.param .u64 .ptr .align 1 _Z26multiplyMatricesColumnWisePiS_S__param_2
)
{
	.reg .pred 	%p<2>;
	.reg .b32 	%r<51>;
	.reg .b64 	%rd<10>;

	ld.param.u64 	%rd1, [_Z26multiplyMatricesColumnWisePiS_S__param_0];
	ld.param.u64 	%rd2, [_Z26multiplyMatricesColumnWisePiS_S__param_1];
	ld.param.u64 	%rd3, [_Z26multiplyMatricesColumnWisePiS_S__param_2];
	mov.u32 	%r1, %tid.x;
	setp.gt.u32 	%p1, %r1, 3;
	@%p1 bra 	$L__BB1_2;
	cvta.to.global.u64 	%rd4, %rd3;
	cvta.to.global.u64 	%rd5, %rd1;
	cvta.to.global.u64 	%rd6, %rd2;
	mul.wide.u32 	%rd7, %r1, 4;
	add.s64 	%rd8, %rd4, %rd7;
	mov.b32 	%r2, 0;
	st.global.u32 	[%rd8], %r2;
	ld.global.u32 	%r3, [%rd5];
	add.s64 	%rd9, %rd6, %rd7;
	ld.global.u32 	%r4, [%rd9];
	mul.lo.s32 	%r5, %r4, %r3;
	st.global.u32 	[%rd8], %r5;
	ld.global.u32 	%r6, [%rd5+4];
	ld.global.u32 	%r7, [%rd9+16];
	mad.lo.s32 	%r8, %r7, %r6, %r5;
	st.global.u32 	[%rd8], %r8;
	ld.global.u32 	%r9, [%rd5+8];
	ld.global.u32 	%r10, [%rd9+32];
	mad.lo.s32 	%r11, %r10, %r9, %r8;
	st.global.u32 	[%rd8], %r11;
	ld.global.u32 	%r12, [%rd5+12];
	ld.global.u32 	%r13, [%rd9+48];
	mad.lo.s32 	%r14, %r13, %r12, %r11;
	st.global.u32 	[%rd8], %r14;
	st.global.u32 	[%rd8+16], %r2;
	ld.global.u32 	%r15, [%rd5+16];
	ld.global.u32 	%r16, [%rd9];
	mul.lo.s32 	%r17, %r16, %r15;
	st.global.u32 	[%rd8+16], %r17;
	ld.global.u32 	%r18, [%rd5+20];
	ld.global.u32 	%r19, [%rd9+16];
	mad.lo.s32 	%r20, %r19, %r18, %r17;
	st.global.u32 	[%rd8+16], %r20;
	ld.global.u32 	%r21, [%rd5+24];
	ld.global.u32 	%r22, [%rd9+32];
	mad.lo.s32 	%r23, %r22, %r21, %r20;
	st.global.u32 	[%rd8+16], %r23;
	ld.global.u32 	%r24, [%rd5+28];
	ld.global.u32 	%r25, [%rd9+48];
	mad.lo.s32 	%r26, %r25, %r24, %r23;
	st.global.u32 	[%rd8+16], %r26;
	st.global.u32 	[%rd8+32], %r2;
	ld.global.u32 	%r27, [%rd5+32];
	ld.global.u32 	%r28, [%rd9];
	mul.lo.s32 	%r29, %r28, %r27;
	st.global.u32 	[%rd8+32], %r29;
	ld.global.u32 	%r30, [%rd5+36];
	ld.global.u32 	%r31, [%rd9+16];
	mad.lo.s32 	%r32, %r31, %r30, %r29;
	st.global.u32 	[%rd8+32], %r32;
	ld.global.u32 	%r33, [%rd5+40];
	ld.global.u32 	%r34, [%rd9+32];
	mad.lo.s32 	%r35, %r34, %r33, %r32;
	st.global.u32 	[%rd8+32], %r35;
	ld.global.u32 	%r36, [%rd5+44];
	ld.global.u32 	%r37, [%rd9+48];
	mad.lo.s32 	%r38, %r37, %r36, %r35;
	st.global.u32 	[%rd8+32], %r38;
	st.global.u32 	[%rd8+48], %r2;
	ld.global.u32 	%r39, [%rd5+48];
	ld.global.u32 	%r40, [%rd9];
	mul.lo.s32 	%r41, %r40, %r39;
	st.global.u32 	[%rd8+48], %r41;
	ld.global.u32 	%r42, [%rd5+52];
	ld.global.u32 	%r43, [%rd9+16];
	mad.lo.s32 	%r44, %r43, %r42, %r41;
	st.global.u32 	[%rd8+48], %r44;
	ld.global.u32 	%r45, [%rd5+56];
	ld.global.u32 	%r46, [%rd9+32];
	mad.lo.s32 	%r47, %r46, %r45, %r44;
	st.global.u32 	[%rd8+48], %r47;
	ld.global.u32 	%r48, [%rd5+60];
	ld.global.u32 	%r49, [%rd9+48];
	mad.lo.s32 	%r50, %r49, %r48, %r47;
	st.global.u32 	[%rd8+48], %r50;
$L__BB1_2:
	ret;

}
	// .globl	_Z27multiplyMatricesElementWisePiS_S_
.visible .entry _Z27multiplyMatricesElementWisePiS_S_(
	.param .u64 .ptr .align 1 _Z27multiplyMatricesElementWisePiS_S__param_0,
	.param .u64 .ptr .align 1 _Z27multiplyMatricesElementWisePiS_S__param_1,
	.param .u64 .ptr .align 1 _Z27multiplyMatricesElementWisePiS_S__param_2
)
{
	.reg .pred 	%p<2>;
	.reg .b32 	%r<20>;
	.reg .b64 	%rd<13>;

	ld.param.u64 	%rd1, [_Z27multiplyMatricesElementWisePiS_S__param_0];
	ld.param.u64 	%rd2, [_Z27multiplyMatricesElementWisePiS_S__param_1];
	ld.param.u64 	%rd3, [_Z27multiplyMatricesElementWisePiS_S__param_2];
	mov.u32 	%r1, %ctaid.x;
	mov.u32 	%r2, %tid.x;
	or.b32  	%r3, %r1, %r2;
	and.b32  	%r4, %r3, 2147483644;
	setp.ne.s32 	%p1, %r4, 0;
	@%p1 bra 	$L__BB2_2;
	cvta.to.global.u64 	%rd4, %rd1;
	cvta.to.global.u64 	%rd5, %rd2;
	cvta.to.global.u64 	%rd6, %rd3;
	shl.b32 	%r5, %r1, 2;
	add.s32 	%r6, %r5, %r2;
	mul.wide.u32 	%rd7, %r6, 4;
	add.s64 	%rd8, %rd6, %rd7;
	mov.b32 	%r7, 0;
	st.global.u32 	[%rd8], %r7;
	mul.wide.u32 	%rd9, %r5, 4;
	add.s64 	%rd10, %rd4, %rd9;
	ld.global.u32 	%r8, [%rd10];
	mul.wide.u32 	%rd11, %r2, 4;
	add.s64 	%rd12, %rd5, %rd11;
	ld.global.u32 	%r9, [%rd12];
	mul.lo.s32 	%r10, %r9, %r8;
	st.global.u32 	[%rd8], %r10;
	ld.global.u32 	%r11, [%rd10+4];
	ld.global.u32 	%r12, [%rd12+16];
	mad.lo.s32 	%r13, %r12, %r11, %r10;
	st.global.u32 	[%rd8], %r13;
	ld.global.u32 	%r14, [%rd10+8];
	ld.global.u32 	%r15, [%rd12+32];
	mad.lo.s32 	%r16, %r15, %r14, %r13;
	st.global.u32 	[%rd8], %r16;
	ld.global.u32 	%r17, [%rd10+12];
	ld.global.u32 	%r18, [%rd12+48];
	mad.lo.s32 	%r19, %r18, %r17, %r16;
	st.global.u32 	[%rd8], %r19;
$L__BB2_2:
	ret;

}


// ===== COMPILED SASS (sm_100) =====

	.target	sm_100

	.elftype	@"ET_EXEC"


//--------------------- .note.nv.tkinfo           --------------------------
	.section	.note.nv.tkinfo,"",@"SHT_NOTE"
	.sectionflags	@"SHF_NOTE_NV_TKINFO"
	.tkinfo
        /*0018*/ 	.word	0x00000002
        /*0030*/ 	.string	""
        /*0030*/ 	.string	"ptxas"
        /*0030*/ 	.string	"Cuda compilation tools, release 13.0, V13.0.88"
        /*0030*/ 	.string	"Build cuda_13.0.r13.0/compiler.36424714_0"
        /*0030*/ 	.string	"-arch sm_100 -m 64 "



//--------------------- .note.nv.cuinfo           --------------------------
	.section	.note.nv.cuinfo,"",@"SHT_NOTE"
	.sectionflags	@"SHF_NOTE_NV_CUINFO"
        /*0018*/ 	.short	0x0002
        /*001a*/ 	.short	0x0064
        /*001c*/ 	.short	0x0082
	.zero		2


//--------------------- .nv.info                  --------------------------
	.section	.nv.info,"",@"SHT_CUDA_INFO"
	.align	4


	//----- nvinfo : EIATTR_REGCOUNT
	.align		4
        /*0000*/ 	.byte	0x04, 0x2f
        /*0002*/ 	.short	(.L_1 - .L_0)
	.align		4
.L_0:
        /*0004*/ 	.word	index@(_Z23multiplyMatricesRowWisePiS_S_)
        /*0008*/ 	.word	0x00000010


	//----- nvinfo : EIATTR_FRAME_SIZE
	.align		4
.L_1:
        /*000c*/ 	.byte	0x04, 0x11
        /*000e*/ 	.short	(.L_3 - .L_2)
	.align		4
.L_2:
        /*0010*/ 	.word	index@(_Z23multiplyMatricesRowWisePiS_S_)
        /*0014*/ 	.word	0x00000000


	//----- nvinfo : EIATTR_REGCOUNT
	.align		4
.L_3:
        /*0018*/ 	.byte	0x04, 0x2f
        /*001a*/ 	.short	(.L_5 - .L_4)
	.align		4
.L_4:
        /*001c*/ 	.word	index@(_Z26multiplyMatricesColumnWisePiS_S_)
        /*0020*/ 	.word	0x00000010


	//----- nvinfo : EIATTR_FRAME_SIZE
	.align		4
.L_5:
        /*0024*/ 	.byte	0x04, 0x11
        /*0026*/ 	.short	(.L_7 - .L_6)
	.align		4
.L_6:
        /*0028*/ 	.word	index@(_Z26multiplyMatricesColumnWisePiS_S_)
        /*002c*/ 	.word	0x00000000


	//----- nvinfo : EIATTR_REGCOUNT
	.align		4
.L_7:
        /*0030*/ 	.byte	0x04, 0x2f
        /*0032*/ 	.short	(.L_9 - .L_8)
	.align		4
.L_8:
        /*0034*/ 	.word	index@(_Z27multiplyMatricesElementWisePiS_S_)
        /*0038*/ 	.word	0x00000010


	//----- nvinfo : EIATTR_FRAME_SIZE
	.align		4
.L_9:
        /*003c*/ 	.byte	0x04, 0x11
        /*003e*/ 	.short	(.L_11 - .L_10)
	.align		4
.L_10:
        /*0040*/ 	.word	index@(_Z27multiplyMatricesElementWisePiS_S_)
        /*0044*/ 	.word	0x00000000


	//----- nvinfo : EIATTR_MIN_STACK_SIZE
	.align		4
.L_11:
        /*0048*/ 	.byte	0x04, 0x12
        /*004a*/ 	.short	(.L_13 - .L_12)
	.align		4
.L_12:
        /*004c*/ 	.word	index@(_Z27multiplyMatricesElementWisePiS_S_)
        /*0050*/ 	.word	0x00000000


	//----- nvinfo : EIATTR_MIN_STACK_SIZE
	.align		4
.L_13:
        /*0054*/ 	.byte	0x04, 0x12
        /*0056*/ 	.short	(.L_15 - .L_14)
	.align		4
.L_14:
        /*0058*/ 	.word	index@(_Z26multiplyMatricesColumnWisePiS_S_)
        /*005c*/ 	.word	0x00000000


	//----- nvinfo : EIATTR_MIN_STACK_SIZE
	.align		4
.L_15:
        /*0060*/ 	.byte	0x04, 0x12
        /*0062*/ 	.short	(.L_17 - .L_16)
	.align		4
.L_16:
        /*0064*/ 	.word	index@(_Z23multiplyMatricesRowWisePiS_S_)
        /*0068*/ 	.word	0x00000000
.L_17:


//--------------------- .nv.compat                --------------------------
	.section	.nv.compat,"",@"SHT_CUDA_COMPAT_INFO"
	.align	4
        /*0000*/ 	.byte	0x02, 0x09, 0x00, 0x00, 0x02, 0x02, 0x01, 0x00, 0x02, 0x05, 0x05, 0x00, 0x03, 0x07, 0x01, 0x01
        /*0010*/ 	.byte	0x02, 0x03, 0x00, 0x00, 0x02, 0x06, 0x01, 0x00, 0x04, 0x0b, 0x08, 0x00, 0x09, 0x00, 0x00, 0x00
        /*0020*/ 	.byte	0x00, 0x00, 0x00, 0x00


//--------------------- .nv.info._Z27multiplyMatricesElementWisePiS_S_ --------------------------
	.section	.nv.info._Z27multiplyMatricesElementWisePiS_S_,"",@"SHT_CUDA_INFO"
	.sectionflags	@""
	.align	4


	//----- nvinfo : EIATTR_CUDA_API_VERSION
	.align		4
        /*0000*/ 	.byte	0x04, 0x37
        /*0002*/ 	.short	(.L_19 - .L_18)
.L_18:
        /*0004*/ 	.word	0x00000082


	//----- nvinfo : EIATTR_KPARAM_INFO
	.align		4
.L_19:
        /*0008*/ 	.byte	0x04, 0x17
        /*000a*/ 	.short	(.L_21 - .L_20)
.L_20:
        /*000c*/ 	.word	0x00000000
        /*0010*/ 	.short	0x0002
        /*0012*/ 	.short	0x0010
        /*0014*/ 	.byte	0x00, 0xf5, 0x21, 0x00


	//----- nvinfo : EIATTR_KPARAM_INFO
	.align		4
.L_21:
        /*0018*/ 	.byte	0x04, 0x17
        /*001a*/ 	.short	(.L_23 - .L_22)
.L_22:
        /*001c*/ 	.word	0x00000000
        /*0020*/ 	.short	0x0001
        /*0022*/ 	.short	0x0008
        /*0024*/ 	.byte	0x00, 0xf5, 0x21, 0x00


	//----- nvinfo : EIATTR_KPARAM_INFO
	.align		4
.L_23:
        /*0028*/ 	.byte	0x04, 0x17
        /*002a*/ 	.short	(.L_25 - .L_24)
.L_24:
        /*002c*/ 	.word	0x00000000
        /*0030*/ 	.short	0x0000
        /*0032*/ 	.short	0x0000
        /*0034*/ 	.byte	0x00, 0xf5, 0x21, 0x00


	//----- nvinfo : EIATTR_SPARSE_MMA_MASK
	.align		4
.L_25:
        /*0038*/ 	.byte	0x03, 0x50
        /*003a*/ 	.short	0x0000


	//----- nvinfo : EIATTR_MAXREG_COUNT
	.align		4
        /*003c*/ 	.byte	0x03, 0x1b
        /*003e*/ 	.short	0x00ff


	//----- nvinfo : EIATTR_MERCURY_ISA_VERSION
	.align		4
        /*0040*/ 	.byte	0x03, 0x5f
        /*0042*/ 	.short	0x0101


	//----- nvinfo : EIATTR_VRC_CTA_INIT_COUNT
	.align		4
        /*0044*/ 	.byte	0x02, 0x4a
	.zero		1
	.zero		1


	//----- nvinfo : EIATTR_EXIT_INSTR_OFFSETS
	.align		4
        /*0048*/ 	.byte	0x04, 0x1c
        /*004a*/ 	.short	(.L_27 - .L_26)


	//   ....[0]....
.L_26:
        /*004c*/ 	.word	0x00000040


	//   ....[1]....
        /*0050*/ 	.word	0x000001f0


	//----- nvinfo : EIATTR_CBANK_PARAM_SIZE
	.align		4
.L_27:
        /*0054*/ 	.byte	0x03, 0x19
        /*0056*/ 	.short	0x0018


	//----- nvinfo : EIATTR_PARAM_CBANK
	.align		4
        /*0058*/ 	.byte	0x04, 0x0a
        /*005a*/ 	.short	(.L_29 - .L_28)
	.align		4
.L_28:
        /*005c*/ 	.word	index@(.nv.constant0._Z27multiplyMatricesElementWisePiS_S_)
        /*0060*/ 	.short	0x0380
        /*0062*/ 	.short	0x0018


	//----- nvinfo : EIATTR_SW_WAR
	.align		4
.L_29:
        /*0064*/ 	.byte	0x04, 0x36
        /*0066*/ 	.short	(.L_31 - .L_30)
.L_30:
        /*0068*/ 	.word	0x00000008
.L_31:


//--------------------- .nv.info._Z26multiplyMatricesColumnWisePiS_S_ --------------------------
	.section	.nv.info._Z26multiplyMatricesColumnWisePiS_S_,"",@"SHT_CUDA_INFO"
	.sectionflags	@""
	.align	4


	//----- nvinfo : EIATTR_CUDA_API_VERSION
	.align		4
        /*0000*/ 	.byte	0x04, 0x37
        /*0002*/ 	.short	(.L_33 - .L_32)
.L_32:
        /*0004*/ 	.word	0x00000082


	//----- nvinfo : EIATTR_KPARAM_INFO
	.align		4
.L_33:
        /*0008*/ 	.byte	0x04, 0x17
        /*000a*/ 	.short	(.L_35 - .L_34)
.L_34:
        /*000c*/ 	.word	0x00000000
        /*0010*/ 	.short	0x0002
        /*0012*/ 	.short	0x0010
        /*0014*/ 	.byte	0x00, 0xf5, 0x21, 0x00


	//----- nvinfo : EIATTR_KPARAM_INFO
	.align		4
.L_35:
        /*0018*/ 	.byte	0x04, 0x17
        /*001a*/ 	.short	(.L_37 - .L_36)
.L_36:
        /*001c*/ 	.word	0x00000000
        /*0020*/ 	.short	0x0001
        /*0022*/ 	.short	0x0008
        /*0024*/ 	.byte	0x00, 0xf5, 0x21, 0x00


	//----- nvinfo : EIATTR_KPARAM_INFO
	.align		4
.L_37:
        /*0028*/ 	.byte	0x04, 0x17
        /*002a*/ 	.short	(.L_39 - .L_38)
.L_38:
        /*002c*/ 	.word	0x00000000
        /*0030*/ 	.short	0x0000
        /*0032*/ 	.short	0x0000
        /*0034*/ 	.byte	0x00, 0xf5, 0x21, 0x00


	//----- nvinfo : EIATTR_SPARSE_MMA_MASK
	.align		4
.L_39:
        /*0038*/ 	.byte	0x03, 0x50
        /*003a*/ 	.short	0x0000


	//----- nvinfo : EIATTR_MAXREG_COUNT
	.align		4
        /*003c*/ 	.byte	0x03, 0x1b
        /*003e*/ 	.short	0x00ff


	//----- nvinfo : EIATTR_MERCURY_ISA_VERSION
	.align		4
        /*0040*/ 	.byte	0x03, 0x5f
        /*0042*/ 	.short	0x0101


	//----- nvinfo : EIATTR_VRC_CTA_INIT_COUNT
	.align		4
        /*0044*/ 	.byte	0x02, 0x4a
	.zero		1
	.zero		1


	//----- nvinfo : EIATTR_EXIT_INSTR_OFFSETS
	.align		4
        /*0048*/ 	.byte	0x04, 0x1c
        /*004a*/ 	.short	(.L_41 - .L_40)


	//   ....[0]....
.L_40:
        /*004c*/ 	.word	0x00000030


	//   ....[1]....
        /*0050*/ 	.word	0x000004e0


	//----- nvinfo : EIATTR_CBANK_PARAM_SIZE
	.align		4
.L_41:
        /*0054*/ 	.byte	0x03, 0x19
        /*0056*/ 	.short	0x0018


	//----- nvinfo : EIATTR_PARAM_CBANK
	.align		4
        /*0058*/ 	.byte	0x04, 0x0a
        /*005a*/ 	.short	(.L_43 - .L_42)
	.align		4
.L_42:
        /*005c*/ 	.word	index@(.nv.constant0._Z26multiplyMatricesColumnWisePiS_S_)
        /*0060*/ 	.short	0x0380
        /*0062*/ 	.short	0x0018


	//----- nvinfo : EIATTR_SW_WAR
	.align		4
.L_43:
        /*0064*/ 	.byte	0x04, 0x36
        /*0066*/ 	.short	(.L_45 - .L_44)
.L_44:
        /*0068*/ 	.word	0x00000008
.L_45:


//--------------------- .nv.info._Z23multiplyMatricesRowWisePiS_S_ --------------------------
	.section	.nv.info._Z23multiplyMatricesRowWisePiS_S_,"",@"SHT_CUDA_INFO"
	.sectionflags	@""
	.align	4


	//----- nvinfo : EIATTR_CUDA_API_VERSION
	.align		4
        /*0000*/ 	.byte	0x04, 0x37
        /*0002*/ 	.short	(.L_47 - .L_46)
.L_46:
        /*0004*/ 	.word	0x00000082


	//----- nvinfo : EIATTR_KPARAM_INFO
	.align		4
.L_47:
        /*0008*/ 	.byte	0x04, 0x17
        /*000a*/ 	.short	(.L_49 - .L_48)
.L_48:
        /*000c*/ 	.word	0x00000000
        /*0010*/ 	.short	0x0002
        /*0012*/ 	.short	0x0010
        /*0014*/ 	.byte	0x00, 0xf5, 0x21, 0x00


	//----- nvinfo : EIATTR_KPARAM_INFO
	.align		4
.L_49:
        /*0018*/ 	.byte	0x04, 0x17
        /*001a*/ 	.short	(.L_51 - .L_50)
.L_50:
        /*001c*/ 	.word	0x00000000
        /*0020*/ 	.short	0x0001
        /*0022*/ 	.short	0x0008
        /*0024*/ 	.byte	0x00, 0xf5, 0x21, 0x00


	//----- nvinfo : EIATTR_KPARAM_INFO
	.align		4
.L_51:
        /*0028*/ 	.byte	0x04, 0x17
        /*002a*/ 	.short	(.L_53 - .L_52)
.L_52:
        /*002c*/ 	.word	0x00000000
        /*0030*/ 	.short	0x0000
        /*0032*/ 	.short	0x0000
        /*0034*/ 	.byte	0x00, 0xf5, 0x21, 0x00


	//----- nvinfo : EIATTR_SPARSE_MMA_MASK
	.align		4
.L_53:
        /*0038*/ 	.byte	0x03, 0x50
        /*003a*/ 	.short	0x0000


	//----- nvinfo : EIATTR_MAXREG_COUNT
	.align		4
        /*003c*/ 	.byte	0x03, 0x1b
        /*003e*/ 	.short	0x00ff


	//----- nvinfo : EIATTR_MERCURY_ISA_VERSION
	.align		4
        /*0040*/ 	.byte	0x03, 0x5f
        /*0042*/ 	.short	0x0101


	//----- nvinfo : EIATTR_VRC_CTA_INIT_COUNT
	.align		4
        /*0044*/ 	.byte	0x02, 0x4a
	.zero		1
	.zero		1


	//----- nvinfo : EIATTR_EXIT_INSTR_OFFSETS
	.align		4
        /*0048*/ 	.byte	0x04, 0x1c
        /*004a*/ 	.short	(.L_55 - .L_54)


	//   ....[0]....
.L_54:
        /*004c*/ 	.word	0x00000030


	//   ....[1]....
        /*0050*/ 	.word	0x000004f0


	//----- nvinfo : EIATTR_CBANK_PARAM_SIZE
	.align		4
.L_55:
        /*0054*/ 	.byte	0x03, 0x19
        /*0056*/ 	.short	0x0018


	//----- nvinfo : EIATTR_PARAM_CBANK
	.align		4
        /*0058*/ 	.byte	0x04, 0x0a
        /*005a*/ 	.short	(.L_57 - .L_56)
	.align		4
.L_56:
        /*005c*/ 	.word	index@(.nv.constant0._Z23multiplyMatricesRowWisePiS_S_)
        /*0060*/ 	.short	0x0380
        /*0062*/ 	.short	0x0018


	//----- nvinfo : EIATTR_SW_WAR
	.align		4
.L_57:
        /*0064*/ 	.byte	0x04, 0x36
        /*0066*/ 	.short	(.L_59 - .L_58)
.L_58:
        /*0068*/ 	.word	0x00000008
.L_59:


//--------------------- .nv.callgraph             --------------------------
	.section	.nv.callgraph,"",@"SHT_CUDA_CALLGRAPH"
	.align	4
	.sectionentsize	8
	.align		4
        /*0000*/ 	.word	0x00000000
	.align		4
        /*0004*/ 	.word	0xffffffff
	.align		4
        /*0008*/ 	.word	0x00000000
	.align		4
        /*000c*/ 	.word	0xfffffffe
	.align		4
        /*0010*/ 	.word	0x00000000
	.align		4
        /*0014*/ 	.word	0xfffffffd
	.align		4
        /*0018*/ 	.word	0x00000000
	.align		4
        /*001c*/ 	.word	0xfffffffc


//--------------------- .text._Z27multiplyMatricesElementWisePiS_S_ --------------------------
	.section	.text._Z27multiplyMatricesElementWisePiS_S_,"ax",@progbits
	.align	128
        .global         _Z27multiplyMatricesElementWisePiS_S_
        .type           _Z27multiplyMatricesElementWisePiS_S_,@function
        .size           _Z27multiplyMatricesElementWisePiS_S_,(.L_x_3 - _Z27multiplyMatricesElementWisePiS_S_)
        .other          _Z27multiplyMatricesElementWisePiS_S_,@"STO_CUDA_ENTRY STV_DEFAULT"
_Z27multiplyMatricesElementWisePiS_S_:
.text._Z27multiplyMatricesElementWisePiS_S_:
[----:B------:R-:W-:Y:S01]  /*0000*/  LDC R1, c[0x0][0x37c] ;  /* 0x0000df00ff017b82 */ /* 0x000fe20000000800 */
[----:B------:R-:W0:Y:S01]  /*0010*/  S2R R9, SR_CTAID.X ;  /* 0x0000000000097919 */ /* 0x000e220000002500 */
[----:B------:R-:W0:Y:S02]  /*0020*/  S2R R0, SR_TID.X ;  /* 0x0000000000007919 */ /* 0x000e240000002100 */
[----:B0-----:R-:W-:-:S13]  /*0030*/  LOP3.LUT P0, RZ, R9, 0x7ffffffc, R0, 0xc8, !PT ;  /* 0x7ffffffc09ff7812 */ /* 0x001fda000780c800 */
[----:B------:R-:W-:Y:S05]  /*0040*/  @P0 EXIT ;  /* 0x000000000000094d */ /* 0x000fea0003800000 */
[----:B------:R-:W0:Y:S01]  /*0050*/  LDC.64 R2, c[0x0][0x390] ;  /* 0x0000e400ff027b82 */ /* 0x000e220000000a00 */
[----:B------:R-:W1:Y:S01]  /*0060*/  LDCU.64 UR4, c[0x0][0x358] ;  /* 0x00006b00ff0477ac */ /* 0x000e620008000a00 */
[----:B------:R-:W-:-:S04]  /*0070*/  SHF.L.U32 R9, R9, 0x2, RZ ;  /* 0x0000000209097819 */ /* 0x000fc800000006ff */
[----:B------:R-:W-:Y:S02]  /*0080*/  IADD3 R11, PT, PT, R9, R0, RZ ;  /* 0x00000000090b7210 */ /* 0x000fe40007ffe0ff */
[----:B------:R-:W2:Y:S08]  /*0090*/  LDC.64 R4, c[0x0][0x380] ;  /* 0x0000e000ff047b82 */ /* 0x000eb00000000a00 */
[----:B------:R-:W3:Y:S01]  /*00a0*/  LDC.64 R6, c[0x0][0x388] ;  /* 0x0000e200ff067b82 */ /* 0x000ee20000000a00 */
[----:B0-----:R-:W-:-:S05]  /*00b0*/  IMAD.WIDE.U32 R2, R11, 0x4, R2 ;  /* 0x000000040b027825 */ /* 0x001fca00078e0002 */
[----:B-1----:R-:W-:Y:S01]  /*00c0*/  STG.E desc[UR4][R2.64], RZ ;  /* 0x000000ff02007986 */ /* 0x002fe2000c101904 */
[----:B--2---:R-:W-:-:S04]  /*00d0*/  IMAD.WIDE.U32 R4, R9, 0x4, R4 ;  /* 0x0000000409047825 */ /* 0x004fc800078e0004 */
[----:B---3--:R-:W-:Y:S02]  /*00e0*/  IMAD.WIDE.U32 R6, R0, 0x4, R6 ;  /* 0x0000000400067825 */ /* 0x008fe400078e0006 */
[----:B------:R-:W2:Y:S04]  /*00f0*/  LDG.E R0, desc[UR4][R4.64] ;  /* 0x0000000404007981 */ /* 0x000ea8000c1e1900 */
[----:B------:R-:W2:Y:S02]  /*0100*/  LDG.E R9, desc[UR4][R6.64] ;  /* 0x0000000406097981 */ /* 0x000ea4000c1e1900 */
[----:B--2---:R-:W-:-:S05]  /*0110*/  IMAD R9, R0, R9, RZ ;  /* 0x0000000900097224 */ /* 0x004fca00078e02ff */
[----:B------:R0:W-:Y:S04]  /*0120*/  STG.E desc[UR4][R2.64], R9 ;  /* 0x0000000902007986 */ /* 0x0001e8000c101904 */
[----:B------:R-:W2:Y:S04]  /*0130*/  LDG.E R0, desc[UR4][R4.64+0x4] ;  /* 0x0000040404007981 */ /* 0x000ea8000c1e1900 */
[----:B------:R-:W2:Y:S02]  /*0140*/  LDG.E R8, desc[UR4][R6.64+0x10] ;  /* 0x0000100406087981 */ /* 0x000ea4000c1e1900 */
[----:B--2---:R-:W-:-:S05]  /*0150*/  IMAD R11, R0, R8, R9 ;  /* 0x00000008000b7224 */ /* 0x004fca00078e0209 */
[----:B------:R-:W-:Y:S04]  /*0160*/  STG.E desc[UR4][R2.64], R11 ;  /* 0x0000000b02007986 */ /* 0x000fe8000c101904 */
[----:B------:R-:W2:Y:S04]  /*0170*/  LDG.E R0, desc[UR4][R4.64+0x8] ;  /* 0x0000080404007981 */ /* 0x000ea8000c1e1900 */
[----:B------:R-:W2:Y:S02]  /*0180*/  LDG.E R8, desc[UR4][R6.64+0x20] ;  /* 0x0000200406087981 */ /* 0x000ea4000c1e1900 */
[----:B--2---:R-:W-:-:S05]  /*0190*/  IMAD R13, R0, R8, R11 ;  /* 0x00000008000d7224 */ /* 0x004fca00078e020b */
[----:B------:R-:W-:Y:S04]  /*01a0*/  STG.E desc[UR4][R2.64], R13 ;  /* 0x0000000d02007986 */ /* 0x000fe8000c101904 */
[----:B------:R-:W0:Y:S04]  /*01b0*/  LDG.E R0, desc[UR4][R4.64+0xc] ;  /* 0x00000c0404007981 */ /* 0x000e28000c1e1900 */
[----:B------:R-:W0:Y:S02]  /*01c0*/  LDG.E R8, desc[UR4][R6.64+0x30] ;  /* 0x0000300406087981 */ /* 0x000e24000c1e1900 */
[----:B0-----:R-:W-:-:S05]  /*01d0*/  IMAD R9, R0, R8, R13 ;  /* 0x0000000800097224 */ /* 0x001fca00078e020d */
[----:B------:R-:W-:Y:S01]  /*01e0*/  STG.E desc[UR4][R2.64], R9 ;  /* 0x0000000902007986 */ /* 0x000fe2000c101904 */
[----:B------:R-:W-:Y:S05]  /*01f0*/  EXIT ;  /* 0x000000000000794d */ /* 0x000fea0003800000 */
.L_x_0:
[----:B------:R-:W-:-:S00]  /*0200*/  BRA `(.L_x_0) ;  /* 0xfffffffc00fc7947 */ /* 0x000fc0000383ffff */
[----:B------:R-:W-:-:S00]  /*0210*/  NOP ;  /* 0x0000000000007918 */ /* 0x000fc00000000000 */
        /* <DEDUP_REMOVED lines=14> */
.L_x_3:


//--------------------- .text._Z26multiplyMatricesColumnWisePiS_S_ --------------------------
	.section	.text._Z26multiplyMatricesColumnWisePiS_S_,"ax",@progbits
	.align	128
        .global         _Z26multiplyMatricesColumnWisePiS_S_
        .type           _Z26multiplyMatricesColumnWisePiS_S_,@function
        .size           _Z26multiplyMatricesColumnWisePiS_S_,(.L_x_4 - _Z26multiplyMatricesColumnWisePiS_S_)
        .other          _Z26multiplyMatricesColumnWisePiS_S_,@"STO_CUDA_ENTRY STV_DEFAULT"
_Z26multiplyMatricesColumnWisePiS_S_:
.text._Z26multiplyMatricesColumnWisePiS_S_:
[----:B------:R-:W-:Y:S01]  /*0000*/  LDC R1, c[0x0][0x37c] ;  /* 0x0000df00ff017b82 */ /* 0x000fe20000000800 */
[----:B------:R-:W0:Y:S02]  /*0010*/  S2R R9, SR_TID.X ;  /* 0x0000000000097919 */ /* 0x000e240000002100 */
[----:B0-----:R-:W-:-:S13]  /*0020*/  ISETP.GT.U32.AND P0, PT, R9, 0x3, PT ;  /* 0x000000030900780c */ /* 0x001fda0003f04070 */
[----:B------:R-:W-:Y:S05]  /*0030*/  @P0 EXIT ;  /* 0x000000000000094d */ /* 0x000fea0003800000 */
[----:B------:R-:W0:Y:S01]  /*0040*/  LDC.64 R4, c[0x0][0x390] ;  /* 0x0000e400ff047b82 */ /* 0x000e220000000a00 */
[----:B------:R-:W1:Y:S07]  /*0050*/  LDCU.64 UR4, c[0x0][0x358] ;  /* 0x00006b00ff0477ac */ /* 0x000e6e0008000a00 */
[----:B------:R-:W2:Y:S08]  /*0060*/  LDC.64 R6, c[0x0][0x388] ;  /* 0x0000e200ff067b82 */ /* 0x000eb00000000a00 */
[----:B------:R-:W3:Y:S01]  /*0070*/  LDC.64 R2, c[0x0][0x380] ;  /* 0x0000e000ff027b82 */ /* 0x000ee20000000a00 */
[----:B0-----:R-:W-:-:S05]  /*0080*/  IMAD.WIDE.U32 R4, R9, 0x4, R4 ;  /* 0x0000000409047825 */ /* 0x001fca00078e0004 */
[----:B-1----:R-:W-:Y:S01]  /*0090*/  STG.E desc[UR4][R4.64], RZ ;  /* 0x000000ff04007986 */ /* 0x002fe2000c101904 */
[----:B--2---:R-:W-:-:S05]  /*00a0*/  IMAD.WIDE.U32 R6, R9, 0x4, R6 ;  /* 0x0000000409067825 */ /* 0x004fca00078e0006 */
[----:B------:R-:W2:Y:S04]  /*00b0*/  LDG.E R9, desc[UR4][R6.64] ;  /* 0x0000000406097981 */ /* 0x000ea8000c1e1900 */
[----:B---3--:R-:W2:Y:S02]  /*00c0*/  LDG.E R0, desc[UR4][R2.64] ;  /* 0x0000000402007981 */ /* 0x008ea4000c1e1900 */
[----:B--2---:R-:W-:-:S05]  /*00d0*/  IMAD R9, R0, R9, RZ ;  /* 0x0000000900097224 */ /* 0x004fca00078e02ff */
[----:B------:R0:W-:Y:S04]  /*00e0*/  STG.E desc[UR4][R4.64], R9 ;  /* 0x0000000904007986 */ /* 0x0001e8000c101904 */
[----:B------:R-:W2:Y:S04]  /*00f0*/  LDG.E R0, desc[UR4][R2.64+0x4] ;  /* 0x0000040402007981 */ /* 0x000ea8000c1e1900 */
[----:B------:R-:W2:Y:S02]  /*0100*/  LDG.E R8, desc[UR4][R6.64+0x10] ;  /* 0x0000100406087981 */ /* 0x000ea4000c1e1900 */
[----:B--2---:R-:W-:-:S05]  /*0110*/  IMAD R11, R0, R8, R9 ;  /* 0x00000008000b7224 */ /* 0x004fca00078e0209 */
[----:B------:R1:W-:Y:S04]  /*0120*/  STG.E desc[UR4][R4.64], R11 ;  /* 0x0000000b04007986 */ /* 0x0003e8000c101904 */
[----:B------:R-:W2:Y:S04]  /*0130*/  LDG.E R0, desc[UR4][R2.64+0x8] ;  /* 0x0000080402007981 */ /* 0x000ea8000c1e1900 */
[----:B------:R-:W2:Y:S02]  /*0140*/  LDG.E R8, desc[UR4][R6.64+0x20] ;  /* 0x0000200406087981 */ /* 0x000ea4000c1e1900 */
[----:B--2---:R-:W-:-:S05]  /*0150*/  IMAD R13, R0, R8, R11 ;  /* 0x00000008000d7224 */ /* 0x004fca00078e020b */
[----:B------:R2:W-:Y:S04]  /*0160*/  STG.E desc[UR4][R4.64], R13 ;  /* 0x0000000d04007986 */ /* 0x0005e8000c101904 */
[----:B------:R-:W0:Y:S04]  /*0170*/  LDG.E R0, desc[UR4][R2.64+0xc] ;  /* 0x00000c0402007981 */ /* 0x000e28000c1e1900 */
[----:B------:R-:W0:Y:S04]  /*0180*/  LDG.E R8, desc[UR4][R6.64+0x30] ;  /* 0x0000300406087981 */ /* 0x000e28000c1e1900 */
[----:B------:R-:W-:Y:S01]  /*0190*/  STG.E desc[UR4][R4.64+0x10], RZ ;  /* 0x000010ff04007986 */ /* 0x000fe2000c101904 */
[----:B0-----:R-:W-:-:S05]  /*01a0*/  IMAD R9, R0, R8, R13 ;  /* 0x0000000800097224 */ /* 0x001fca00078e020d */
[----:B------:R0:W-:Y:S04]  /*01b0*/  STG.E desc[UR4][R4.64], R9 ;  /* 0x0000000904007986 */ /* 0x0001e8000c101904 */
[----:B------:R-:W3:Y:S04]  /*01c0*/  LDG.E R0, desc[UR4][R2.64+0x10] ;  /* 0x0000100402007981 */ /* 0x000ee8000c1e1900 */
[----:B-1----:R-:W3:Y:S02]  /*01d0*/  LDG.E R11, desc[UR4][R6.64] ;  /* 0x00000004060b7981 */ /* 0x002ee4000c1e1900 */
[----:B---3--:R-:W-:-:S05]  /*01e0*/  IMAD R11, R0, R11, RZ ;  /* 0x0000000b000b7224 */ /* 0x008fca00078e02ff */
[----:B------:R1:W-:Y:S04]  /*01f0*/  STG.E desc[UR4][R4.64+0x10], R11 ;  /* 0x0000100b04007986 */ /* 0x0003e8000c101904 */
[----:B------:R-:W2:Y:S04]  /*0200*/  LDG.E R0, desc[UR4][R2.64+0x14] ;  /* 0x0000140402007981 */ /* 0x000ea8000c1e1900 */
[----:B------:R-:W2:Y:S02]  /*0210*/  LDG.E R8, desc[UR4][R6.64+0x10] ;  /* 0x0000100406087981 */ /* 0x000ea4000c1e1900 */
[----:B--2---:R-:W-:-:S05]  /*0220*/  IMAD R13, R0, R8, R11 ;  /* 0x00000008000d7224 */ /* 0x004fca00078e020b */
[----:B------:R2:W-:Y:S04]  /*0230*/  STG.E desc[UR4][R4.64+0x10], R13 ;  /* 0x0000100d04007986 */ /* 0x0005e8000c101904 */
[----:B------:R-:W0:Y:S04]  /*0240*/  LDG.E R0, desc[UR4][R2.64+0x18] ;  /* 0x0000180402007981 */ /* 0x000e28000c1e1900 */
[----:B------:R-:W0:Y:S02]  /*0250*/  LDG.E R8, desc[UR4][R6.64+0x20] ;  /* 0x0000200406087981 */ /* 0x000e24000c1e1900 */
[----:B0-----:R-:W-:-:S05]  /*0260*/  IMAD R9, R0, R8, R13 ;  /* 0x0000000800097224 */ /* 0x001fca00078e020d */
[----:B------:R0:W-:Y:S04]  /*0270*/  STG.E desc[UR4][R4.64+0x10], R9 ;  /* 0x0000100904007986 */ /* 0x0001e8000c101904 */
[----:B------:R-:W1:Y:S04]  /*0280*/  LDG.E R0, desc[UR4][R2.64+0x1c] ;  /* 0x00001c0402007981 */ /* 0x000e68000c1e1900 */
[----:B------:R-:W1:Y:S04]  /*0290*/  LDG.E R8, desc[UR4][R6.64+0x30] ;  /* 0x0000300406087981 */ /* 0x000e68000c1e1900 */
[----:B------:R-:W-:Y:S01]  /*02a0*/  STG.E desc[UR4][R4.64+0x20], RZ ;  /* 0x000020ff04007986 */ /* 0x000fe2000c101904 */
[----:B-1----:R-:W-:-:S05]  /*02b0*/  IMAD R11, R0, R8, R9 ;  /* 0x00000008000b7224 */ /* 0x002fca00078e0209 */
[----:B------:R1:W-:Y:S04]  /*02c0*/  STG.E desc[UR4][R4.64+0x10], R11 ;  /* 0x0000100b04007986 */ /* 0x0003e8000c101904 */
[----:B------:R-:W3:Y:S04]  /*02d0*/  LDG.E R0, desc[UR4][R2.64+0x20] ;  /* 0x0000200402007981 */ /* 0x000ee8000c1e1900 */
[----:B--2---:R-:W3:Y:S02]  /*02e0*/  LDG.E R13, desc[UR4][R6.64] ;  /* 0x00000004060d7981 */ /* 0x004ee4000c1e1900 */
[----:B---3--:R-:W-:-:S05]  /*02f0*/  IMAD R13, R0, R13, RZ ;  /* 0x0000000d000d7224 */ /* 0x008fca00078e02ff */
[----:B------:R2:W-:Y:S04]  /*0300*/  STG.E desc[UR4][R4.64+0x20], R13 ;  /* 0x0000200d04007986 */ /* 0x0005e8000c101904 */
[----:B------:R-:W0:Y:S04]  /*0310*/  LDG.E R0, desc[UR4][R2.64+0x24] ;  /* 0x0000240402007981 */ /* 0x000e28000c1e1900 */
[----:B------:R-:W0:Y:S02]  /*0320*/  LDG.E R8, desc[UR4][R6.64+0x10] ;  /* 0x0000100406087981 */ /* 0x000e24000c1e1900 */
[----:B0-----:R-:W-:-:S05]  /*0330*/  IMAD R9, R0, R8, R13 ;  /* 0x0000000800097224 */ /* 0x001fca00078e020d */
[----:B------:R0:W-:Y:S04]  /*0340*/  STG.E desc[UR4][R4.64+0x20], R9 ;  /* 0x0000200904007986 */ /* 0x0001e8000c101904 */
[----:B------:R-:W1:Y:S04]  /*0350*/  LDG.E R0, desc[UR4][R2.64+0x28] ;  /* 0x0000280402007981 */ /* 0x000e68000c1e1900 */
[----:B------:R-:W1:Y:S02]  /*0360*/  LDG.E R8, desc[UR4][R6.64+0x20] ;  /* 0x0000200406087981 */ /* 0x000e64000c1e1900 */
[----:B-1----:R-:W-:-:S05]  /*0370*/  IMAD R11, R0, R8, R9 ;  /* 0x00000008000b7224 */ /* 0x002fca00078e0209 */
[----:B------:R1:W-:Y:S04]  /*0380*/  STG.E desc[UR4][R4.64+0x20], R11 ;  /* 0x0000200b04007986 */ /* 0x0003e8000c101904 */
[----:B------:R-:W2:Y:S04]  /*0390*/  LDG.E R0, desc[UR4][R2.64+0x2c] ;  /* 0x00002c0402007981 */ /* 0x000ea8000c1e1900 */
[----:B------:R-:W2:Y:S04]  /*03a0*/  LDG.E R8, desc[UR4][R6.64+0x30] ;  /* 0x0000300406087981 */ /* 0x000ea8000c1e1900 */
[----:B------:R-:W-:Y:S01]  /*03b0*/  STG.E desc[UR4][R4.64+0x30], RZ ;  /* 0x000030ff04007986 */ /* 0x000fe2000c101904 */
[----:B--2---:R-:W-:-:S05]  /*03c0*/  IMAD R13, R0, R8, R11 ;  /* 0x00000008000d7224 */ /* 0x004fca00078e020b */
[----:B------:R2:W-:Y:S04]  /*03d0*/  STG.E desc[UR4][R4.64+0x20], R13 ;  /* 0x0000200d04007986 */ /* 0x0005e8000c101904 */
[----:B------:R-:W3:Y:S04]  /*03e0*/  LDG.E R0, desc[UR4][R2.64+0x30] ;  /* 0x0000300402007981 */ /* 0x000ee8000c1e1900 */
[----:B0-----:R-:W3:Y:S02]  /*03f0*/  LDG.E R9, desc[UR4][R6.64] ;  /* 0x0000000406097981 */ /* 0x001ee4000c1e1900 */
[----:B---3--:R-:W-:-:S05]  /*0400*/  IMAD R9, R0, R9, RZ ;  /* 0x0000000900097224 */ /* 0x008fca00078e02ff */
[----:B------:R0:W-:Y:S04]  /*0410*/  STG.E desc[UR4][R4.64+0x30], R9 ;  /* 0x0000300904007986 */ /* 0x0001e8000c101904 */
[----:B------:R-:W1:Y:S04]  /*0420*/  LDG.E R0, desc[UR4][R2.64+0x34] ;  /* 0x0000340402007981 */ /* 0x000e68000c1e1900 */
[----:B------:R-:W1:Y:S02]  /*0430*/  LDG.E R8, desc[UR4][R6.64+0x10] ;  /* 0x0000100406087981 */ /* 0x000e64000c1e1900 */
[----:B-1----:R-:W-:-:S05]  /*0440*/  IMAD R11, R0, R8, R9 ;  /* 0x00000008000b7224 */ /* 0x002fca00078e0209 */
        /* <DEDUP_REMOVED lines=10> */
.L_x_1:
        /* <DEDUP_REMOVED lines=9> */
.L_x_4:


//--------------------- .text._Z23multiplyMatricesRowWisePiS_S_ --------------------------
	.section	.text._Z23multiplyMatricesRowWisePiS_S_,"ax",@progbits
	.align	128
        .global         _Z23multiplyMatricesRowWisePiS_S_
        .type           _Z23multiplyMatricesRowWisePiS_S_,@function
        .size           _Z23multiplyMatricesRowWisePiS_S_,(.L_x_5 - _Z23multiplyMatricesRowWisePiS_S_)
        .other          _Z23multiplyMatricesRowWisePiS_S_,@"STO_CUDA_ENTRY STV_DEFAULT"
_Z23multiplyMatricesRowWisePiS_S_:
.text._Z23multiplyMatricesRowWisePiS_S_:
[----:B------:R-:W-:Y:S01]  /*0000*/  LDC R1, c[0x0][0x37c] ;  /* 0x0000df00ff017b82 */ /* 0x000fe20000000800 */
[----:B------:R-:W0:Y:S02]  /*0010*/  S2R R9, SR_TID.X ;  /* 0x0000000000097919 */ /* 0x000e240000002100 */
[----:B0-----:R-:W-:-:S13]  /*0020*/  ISETP.GT.U32.AND P0, PT, R9, 0x3, PT ;  /* 0x000000030900780c */ /* 0x001fda0003f04070 */
[----:B------:R-:W-:Y:S05]  /*0030*/  @P0 EXIT ;  /* 0x000000000000094d */ /* 0x000fea0003800000 */
[----:B------:R-:W0:Y:S01]  /*0040*/  LDC.64 R4, c[0x0][0x390] ;  /* 0x0000e400ff047b82 */ /* 0x000e220000000a00 */
[----:B------:R-:W1:Y:S01]  /*0050*/  LDCU.64 UR4, c[0x0][0x358] ;  /* 0x00006b00ff0477ac */ /* 0x000e620008000a00 */
[----:B------:R-:W-:-:S06]  /*0060*/  SHF.L.U32 R9, R9, 0x2, RZ ;  /* 0x0000000209097819 */ /* 0x000fcc00000006ff */
        /* <DEDUP_REMOVED lines=73> */
.L_x_2:
        /* <DEDUP_REMOVED lines=16> */
.L_x_5:


//--------------------- .nv.shared.reserved.0     --------------------------
	.section	.nv.shared.reserved.0,"aw",@nobits
	.weak		__nv_reservedSMEM_offset_0_alias
	.size		__nv_reservedSMEM_offset_0_alias, 0, 64
	.other		__nv_reservedSMEM_offset_0_alias,@"STO_CUDA_RESERVED_SHARED STV_DEFAULT"
__nv_reservedSMEM_offset_0_alias:
	.zero		0
	.zero		64


//--------------------- .nv.constant0._Z27multiplyMatricesElementWisePiS_S_ --------------------------
	.section	.nv.constant0._Z27multiplyMatricesElementWisePiS_S_,"a",@progbits
	.sectionflags	@""
	.align	4
.nv.constant0._Z27multiplyMatricesElementWisePiS_S_:
	.zero		920


//--------------------- .nv.constant0._Z26multiplyMatricesColumnWisePiS_S_ --------------------------
	.section	.nv.constant0._Z26multiplyMatricesColumnWisePiS_S_,"a",@progbits
	.sectionflags	@""
	.align	4
.nv.constant0._Z26multiplyMatricesColumnWisePiS_S_:
	.zero		920


//--------------------- .nv.constant0._Z23multiplyMatricesRowWisePiS_S_ --------------------------
	.section	.nv.constant0._Z23multiplyMatricesRowWisePiS_S_,"a",@progbits
	.sectionflags	@""
	.align	4
.nv.constant0._Z23multiplyMatricesRowWisePiS_S_:
	.zero		920


//--------------------- SYMBOLS --------------------------

	.type		.nv.reservedSmem.offset0,@object
	.size		.nv.reservedSmem.offset0,0x4
